//
// Generated by NVIDIA NVVM Compiler
//
// Compiler Build ID: CL-36424714
// Cuda compilation tools, release 13.0, V13.0.88
// Based on NVVM 20.0.0
//

.version 9.0
.target sm_100
.address_size 64

	// .globl	_Z6vecAddPfS_S_i

.visible .entry _Z6vecAddPfS_S_i(
	.param .u64 .ptr .align 1 _Z6vecAddPfS_S_i_param_0,
	.param .u64 .ptr .align 1 _Z6vecAddPfS_S_i_param_1,
	.param .u64 .ptr .align 1 _Z6vecAddPfS_S_i_param_2,
	.param .u32 _Z6vecAddPfS_S_i_param_3
)
{
	.reg .pred 	%p<3>;
	.reg .b32 	%r<9>;
	.reg .b32 	%f<28>;
	.reg .b64 	%rd<21>;

	ld.param.u64 	%rd9, [_Z6vecAddPfS_S_i_param_0];
	ld.param.u64 	%rd10, [_Z6vecAddPfS_S_i_param_1];
	ld.param.u64 	%rd11, [_Z6vecAddPfS_S_i_param_2];
	cvta.to.global.u64 	%rd1, %rd11;
	cvta.to.global.u64 	%rd2, %rd10;
	cvta.to.global.u64 	%rd3, %rd9;
	mov.b32 	%r7, 0;
	mov.b64 	%rd19, 0;
$L__BB0_1:
	add.s64 	%rd12, %rd3, %rd19;
	ld.global.f32 	%f1, [%rd12];
	add.s64 	%rd13, %rd2, %rd19;
	ld.global.f32 	%f2, [%rd13];
	add.f32 	%f3, %f1, %f2;
	add.s64 	%rd14, %rd1, %rd19;
	st.global.f32 	[%rd14], %f3;
	ld.global.f32 	%f4, [%rd12+4];
	ld.global.f32 	%f5, [%rd13+4];
	add.f32 	%f6, %f4, %f5;
	st.global.f32 	[%rd14+4], %f6;
	ld.global.f32 	%f7, [%rd12+8];
	ld.global.f32 	%f8, [%rd13+8];
	add.f32 	%f9, %f7, %f8;
	st.global.f32 	[%rd14+8], %f9;
	ld.global.f32 	%f10, [%rd12+12];
	ld.global.f32 	%f11, [%rd13+12];
	add.f32 	%f12, %f10, %f11;
	st.global.f32 	[%rd14+12], %f12;
	add.s32 	%r7, %r7, 4;
	add.s64 	%rd19, %rd19, 16;
	setp.ne.s32 	%p1, %r7, 100;
	@%p1 bra 	$L__BB0_1;
	mov.b32 	%r8, 0;
	mov.b64 	%rd20, 0;
$L__BB0_3:
	add.s64 	%rd16, %rd3, %rd20;
	ld.global.f32 	%f13, [%rd16];
	add.s64 	%rd17, %rd2, %rd20;
	ld.global.f32 	%f14, [%rd17];
	add.f32 	%f15, %f13, %f14;
	add.s64 	%rd18, %rd1, %rd20;
	st.global.f32 	[%rd18], %f15;
	ld.global.f32 	%f16, [%rd16+4];
	ld.global.f32 	%f17, [%rd17+4];
	add.f32 	%f18, %f16, %f17;
	st.global.f32 	[%rd18+4], %f18;
	ld.global.f32 	%f19, [%rd16+8];
	ld.global.f32 	%f20, [%rd17+8];
	add.f32 	%f21, %f19, %f20;
	st.global.f32 	[%rd18+8], %f21;
	ld.global.f32 	%f22, [%rd16+12];
	ld.global.f32 	%f23, [%rd17+12];
	add.f32 	%f24, %f22, %f23;
	st.global.f32 	[%rd18+12], %f24;
	add.s32 	%r8, %r8, 4;
	add.s64 	%rd20, %rd20, 16;
	setp.ne.s32 	%p2, %r8, 100;
	@%p2 bra 	$L__BB0_3;
	ld.global.f32 	%f25, [%rd3];
	ld.global.f32 	%f26, [%rd2];
	add.f32 	%f27, %f25, %f26;
	st.global.f32 	[%rd1], %f27;
	ret;

}


// ===== COMPILED SASS (sm_100) =====

	.target	sm_100

	.elftype	@"ET_EXEC"


//--------------------- .note.nv.tkinfo           --------------------------
	.section	.note.nv.tkinfo,"",@"SHT_NOTE"
	.sectionflags	@"SHF_NOTE_NV_TKINFO"
	.tkinfo
        /*0018*/ 	.word	0x00000002
        /*0030*/ 	.string	""
        /*0030*/ 	.string	"ptxas"
        /*0030*/ 	.string	"Cuda compilation tools, release 13.0, V13.0.88"
        /*0030*/ 	.string	"Build cuda_13.0.r13.0/compiler.36424714_0"
        /*0030*/ 	.string	"-arch sm_100 -m 64 "



//--------------------- .note.nv.cuinfo           --------------------------
	.section	.note.nv.cuinfo,"",@"SHT_NOTE"
	.sectionflags	@"SHF_NOTE_NV_CUINFO"
        /*0018*/ 	.short	0x0002
        /*001a*/ 	.short	0x0064
        /*001c*/ 	.short	0x0082
	.zero		2


//--------------------- .nv.info                  --------------------------
	.section	.nv.info,"",@"SHT_CUDA_INFO"
	.align	4


	//----- nvinfo : EIATTR_REGCOUNT
	.align		4
        /*0000*/ 	.byte	0x04, 0x2f
        /*0002*/ 	.short	(.L_1 - .L_0)
	.align		4
.L_0:
        /*0004*/ 	.word	index@(_Z6vecAddPfS_S_i)
        /*0008*/ 	.word	0x00000018


	//----- nvinfo : EIATTR_FRAME_SIZE
	.align		4
.L_1:
        /*000c*/ 	.byte	0x04, 0x11
        /*000e*/ 	.short	(.L_3 - .L_2)
	.align		4
.L_2:
        /*0010*/ 	.word	index@(_Z6vecAddPfS_S_i)
        /*0014*/ 	.word	0x00000000


	//----- nvinfo : EIATTR_MIN_STACK_SIZE
	.align		4
.L_3:
        /*0018*/ 	.byte	0x04, 0x12
        /*001a*/ 	.short	(.L_5 - .L_4)
	.align		4
.L_4:
        /*001c*/ 	.word	index@(_Z6vecAddPfS_S_i)
        /*0020*/ 	.word	0x00000000
.L_5:


//--------------------- .nv.compat                --------------------------
	.section	.nv.compat,"",@"SHT_CUDA_COMPAT_INFO"
	.align	4
        /*0000*/ 	.byte	0x02, 0x09, 0x00, 0x00, 0x02, 0x02, 0x01, 0x00, 0x02, 0x05, 0x05, 0x00, 0x03, 0x07, 0x01, 0x01
        /*0010*/ 	.byte	0x02, 0x03, 0x00, 0x00, 0x02, 0x06, 0x01, 0x00, 0x04, 0x0b, 0x08, 0x00, 0x09, 0x00, 0x00, 0x00
        /*0020*/ 	.byte	0x00, 0x00, 0x00, 0x00


//--------------------- .nv.info._Z6vecAddPfS_S_i --------------------------
	.section	.nv.info._Z6vecAddPfS_S_i,"",@"SHT_CUDA_INFO"
	.sectionflags	@""
	.align	4


	//----- nvinfo : EIATTR_CUDA_API_VERSION
	.align		4
        /*0000*/ 	.byte	0x04, 0x37
        /*0002*/ 	.short	(.L_7 - .L_6)
.L_6:
        /*0004*/ 	.word	0x00000082


	//----- nvinfo : EIATTR_KPARAM_INFO
	.align		4
.L_7:
        /*0008*/ 	.byte	0x04, 0x17
        /*000a*/ 	.short	(.L_9 - .L_8)
.L_8:
        /*000c*/ 	.word	0x00000000
        /*0010*/ 	.short	0x0003
        /*0012*/ 	.short	0x0018
        /*0014*/ 	.byte	0x00, 0xf0, 0x11, 0x00


	//----- nvinfo : EIATTR_KPARAM_INFO
	.align		4
.L_9:
        /*0018*/ 	.byte	0x04, 0x17
        /*001a*/ 	.short	(.L_11 - .L_10)
.L_10:
        /*001c*/ 	.word	0x00000000
        /*0020*/ 	.short	0x0002
        /*0022*/ 	.short	0x0010
        /*0024*/ 	.byte	0x00, 0xf5, 0x21, 0x00


	//----- nvinfo : EIATTR_KPARAM_INFO
	.align		4
.L_11:
        /*0028*/ 	.byte	0x04, 0x17
        /*002a*/ 	.short	(.L_13 - .L_12)
.L_12:
        /*002c*/ 	.word	0x00000000
        /*0030*/ 	.short	0x0001
        /*0032*/ 	.short	0x0008
        /*0034*/ 	.byte	0x00, 0xf5, 0x21, 0x00


	//----- nvinfo : EIATTR_KPARAM_INFO
	.align		4
.L_13:
        /*0038*/ 	.byte	0x04, 0x17
        /*003a*/ 	.short	(.L_15 - .L_14)
.L_14:
        /*003c*/ 	.word	0x00000000
        /*0040*/ 	.short	0x0000
        /*0042*/ 	.short	0x0000
        /*0044*/ 	.byte	0x00, 0xf5, 0x21, 0x00


	//----- nvinfo : EIATTR_SPARSE_MMA_MASK
	.align		4
.L_15:
        /*0048*/ 	.byte	0x03, 0x50
        /*004a*/ 	.short	0x0000


	//----- nvinfo : EIATTR_MAXREG_COUNT
	.align		4
        /*004c*/ 	.byte	0x03, 0x1b
        /*004e*/ 	.short	0x00ff


	//----- nvinfo : EIATTR_MERCURY_ISA_VERSION
	.align		4
        /*0050*/ 	.byte	0x03, 0x5f
        /*0052*/ 	.short	0x0101


	//----- nvinfo : EIATTR_VRC_CTA_INIT_COUNT
	.align		4
        /*0054*/ 	.byte	0x02, 0x4a
	.zero		1
	.zero		1


	//----- nvinfo : EIATTR_EXIT_INSTR_OFFSETS
	.align		4
        /*0058*/ 	.byte	0x04, 0x1c
        /*005a*/ 	.short	(.L_17 - .L_16)


	//   ....[0]....
.L_16:
        /*005c*/ 	.word	0x00004120


	//----- nvinfo : EIATTR_CBANK_PARAM_SIZE
	.align		4
.L_17:
        /*0060*/ 	.byte	0x03, 0x19
        /*0062*/ 	.short	0x001c


	//----- nvinfo : EIATTR_PARAM_CBANK
	.align		4
        /*0064*/ 	.byte	0x04, 0x0a
        /*0066*/ 	.short	(.L_19 - .L_18)
	.align		4
.L_18:
        /*0068*/ 	.word	index@(.nv.constant0._Z6vecAddPfS_S_i)
        /*006c*/ 	.short	0x0380
        /*006e*/ 	.short	0x001c


	//----- nvinfo : EIATTR_SW_WAR
	.align		4
.L_19:
        /*0070*/ 	.byte	0x04, 0x36
        /*0072*/ 	.short	(.L_21 - .L_20)
.L_20:
        /*0074*/ 	.word	0x00000008
.L_21:


//--------------------- .nv.callgraph             --------------------------
	.section	.nv.callgraph,"",@"SHT_CUDA_CALLGRAPH"
	.align	4
	.sectionentsize	8
	.align		4
        /*0000*/ 	.word	0x00000000
	.align		4
        /*0004*/ 	.word	0xffffffff
	.align		4
        /*0008*/ 	.word	0x00000000
	.align		4
        /*000c*/ 	.word	0xfffffffe
	.align		4
        /*0010*/ 	.word	0x00000000
	.align		4
        /*0014*/ 	.word	0xfffffffd
	.align		4
        /*0018*/ 	.word	0x00000000
	.align		4
        /*001c*/ 	.word	0xfffffffc


//--------------------- .text._Z6vecAddPfS_S_i    --------------------------
	.section	.text._Z6vecAddPfS_S_i,"ax",@progbits
	.align	128
        .global         _Z6vecAddPfS_S_i
        .type           _Z6vecAddPfS_S_i,@function
        .size           _Z6vecAddPfS_S_i,(.L_x_1 - _Z6vecAddPfS_S_i)
        .other          _Z6vecAddPfS_S_i,@"STO_CUDA_ENTRY STV_DEFAULT"
_Z6vecAddPfS_S_i:
.text._Z6vecAddPfS_S_i:
[----:B------:R-:W-:Y:S08]  /*0000*/  LDC R1, c[0x0][0x37c] ;  /* 0x0000df00ff017b82 */ /* 0x000ff00000000800 */
[----:B------:R-:W0:Y:S01]  /*0010*/  LDC.64 R4, c[0x0][0x380] ;  /* 0x0000e000ff047b82 */ /* 0x000e220000000a00 */
[----:B------:R-:W0:Y:S07]  /*0020*/  LDCU.64 UR4, c[0x0][0x358] ;  /* 0x00006b00ff0477ac */ /* 0x000e2e0008000a00 */
[----:B------:R-:W1:Y:S01]  /*0030*/  LDC.64 R6, c[0x0][0x388] ;  /* 0x0000e200ff067b82 */ /* 0x000e620000000a00 */
[----:B0-----:R-:W2:Y:S04]  /*0040*/  LDG.E R0, desc[UR4][R4.64] ;  /* 0x0000000404007981 */ /* 0x001ea8000c1e1900 */
[----:B-1----:R-:W2:Y:S03]  /*0050*/  LDG.E R9, desc[UR4][R6.64] ;  /* 0x0000000406097981 */ /* 0x002ea6000c1e1900 */
[----:B------:R-:W0:Y:S08]  /*0060*/  LDC.64 R2, c[0x0][0x390] ;  /* 0x0000e400ff027b82 */ /* 0x000e300000000a00 */
[----:B------:R-:W1:Y:S08]  /*0070*/  LDC.64 R12, c[0x0][0x380] ;  /* 0x0000e000ff0c7b82 */ /* 0x000e700000000a00 */
[----:B------:R-:W3:Y:S01]  /*0080*/  LDC.64 R10, c[0x0][0x388] ;  /* 0x0000e200ff0a7b82 */ /* 0x000ee20000000a00 */
[----:B--2---:R-:W-:-:S05]  /*0090*/  FADD R15, R0, R9 ;  /* 0x00000009000f7221 */ /* 0x004fca0000000000 */
[----:B0-----:R0:W-:Y:S04]  /*00a0*/  STG.E desc[UR4][R2.64], R15 ;  /* 0x0000000f02007986 */ /* 0x0011e8000c101904 */
[----:B-1----:R-:W2:Y:S04]  /*00b0*/  LDG.E R0, desc[UR4][R12.64+0x4] ;  /* 0x000004040c007981 */ /* 0x002ea8000c1e1900 */
[----:B---3--:R-:W2:Y:S01]  /*00c0*/  LDG.E R17, desc[UR4][R10.64+0x4] ;  /* 0x000004040a117981 */ /* 0x008ea2000c1e1900 */
[----:B------:R-:W1:Y:S01]  /*00d0*/  LDC.64 R8, c[0x0][0x390] ;  /* 0x0000e400ff087b82 */ /* 0x000e620000000a00 */
[----:B--2---:R-:W-:-:S05]  /*00e0*/  FADD R17, R0, R17 ;  /* 0x0000001100117221 */ /* 0x004fca0000000000 */
[----:B-1----:R1:W-:Y:S04]  /*00f0*/  STG.E desc[UR4][R8.64+0x4], R17 ;  /* 0x0000041108007986 */ /* 0x0023e8000c101904 */
[----:B------:R-:W2:Y:S04]  /*0100*/  LDG.E R0, desc[UR4][R12.64+0x8] ;  /* 0x000008040c007981 */ /* 0x000ea8000c1e1900 */
[----:B------:R-:W2:Y:S02]  /*0110*/  LDG.E R19, desc[UR4][R10.64+0x8] ;  /* 0x000008040a137981 */ /* 0x000ea4000c1e1900 */
[----:B--2---:R-:W-:-:S05]  /*0120*/  FADD R19, R0, R19 ;  /* 0x0000001300137221 */ /* 0x004fca0000000000 */
[----:B------:R2:W-:Y:S04]  /*0130*/  STG.E desc[UR4][R8.64+0x8], R19 ;  /* 0x0000081308007986 */ /* 0x0005e8000c101904 */
[----:B------:R-:W3:Y:S04]  /*0140*/  LDG.E R0, desc[UR4][R12.64+0xc] ;  /* 0x00000c040c007981 */ /* 0x000ee8000c1e1900 */
[----:B0-----:R-:W3:Y:S02]  /*0150*/  LDG.E R15, desc[UR4][R10.64+0xc] ;  /* 0x00000c040a0f7981 */ /* 0x001ee4000c1e1900 */
[----:B---3--:R-:W-:-:S05]  /*0160*/  FADD R15, R0, R15 ;  /* 0x0000000f000f7221 */ /* 0x008fca0000000000 */
[----:B------:R0:W-:Y:S04]  /*0170*/  STG.E desc[UR4][R8.64+0xc], R15 ;  /* 0x00000c0f08007986 */ /* 0x0001e8000c101904 */
[----:B------:R-:W3:Y:S04]  /*0180*/  LDG.E R0, desc[UR4][R4.64+0x10] ;  /* 0x0000100404007981 */ /* 0x000ee8000c1e1900 */
[----:B------:R-:W3:Y:S02]  /*0190*/  LDG.E R21, desc[UR4][R6.64+0x10] ;  /* 0x0000100406157981 */ /* 0x000ee4000c1e1900 */
[----:B---3--:R-:W-:-:S05]  /*01a0*/  FADD R21, R0, R21 ;  /* 0x0000001500157221 */ /* 0x008fca0000000000 */
[----:B------:R3:W-:Y:S04]  /*01b0*/  STG.E desc[UR4][R2.64+0x10], R21 ;  /* 0x0000101502007986 */ /* 0x0007e8000c101904 */
[----:B------:R-:W4:Y:S04]  /*01c0*/  LDG.E R0, desc[UR4][R4.64+0x14] ;  /* 0x0000140404007981 */ /* 0x000f28000c1e1900 */
[----:B-1----:R-:W4:Y:S02]  /*01d0*/  LDG.E R17, desc[UR4][R6.64+0x14] ;  /* 0x0000140406117981 */ /* 0x002f24000c1e1900 */
[----:B----4-:R-:W-:-:S05]  /*01e0*/  FADD R17, R0, R17 ;  /* 0x0000001100117221 */ /* 0x010fca0000000000 */
[----:B------:R1:W-:Y:S04]  /*01f0*/  STG.E desc[UR4][R2.64+0x14], R17 ;  /* 0x0000141102007986 */ /* 0x0003e8000c101904 */
[----:B------:R-:W4:Y:S04]  /*0200*/  LDG.E R0, desc[UR4][R4.64+0x18] ;  /* 0x0000180404007981 */ /* 0x000f28000c1e1900 */
[----:B--2---:R-:W4:Y:S02]  /*0210*/  LDG.E R19, desc[UR4][R6.64+0x18] ;  /* 0x0000180406137981 */ /* 0x004f24000c1e1900 */
[----:B----4-:R-:W-:-:S05]  /*0220*/  FADD R19, R0, R19 ;  /* 0x0000001300137221 */ /* 0x010fca0000000000 */
[----:B------:R2:W-:Y:S04]  /*0230*/  STG.E desc[UR4][R2.64+0x18], R19 ;  /* 0x0000181302007986 */ /* 0x0005e8000c101904 */
[----:B------:R-:W4:Y:S04]  /*0240*/  LDG.E R0, desc[UR4][R4.64+0x1c] ;  /* 0x00001c0404007981 */ /* 0x000f28000c1e1900 */
[----:B0-----:R-:W4:Y:S02]  /*0250*/  LDG.E R15, desc[UR4][R6.64+0x1c] ;  /* 0x00001c04060f7981 */ /* 0x001f24000c1e1900 */
[----:B----4-:R-:W-:-:S05]  /*0260*/  FADD R15, R0, R15 ;  /* 0x0000000f000f7221 */ /* 0x010fca0000000000 */
[----:B------:R0:W-:Y:S04]  /*0270*/  STG.E desc[UR4][R2.64+0x1c], R15 ;  /* 0x00001c0f02007986 */ /* 0x0001e8000c101904 */
[----:B------:R-:W4:Y:S04]  /*0280*/  LDG.E R0, desc[UR4][R4.64+0x20] ;  /* 0x0000200404007981 */ /* 0x000f28000c1e1900 */
[----:B---3--:R-:W4:Y:S02]  /*0290*/  LDG.E R21, desc[UR4][R6.64+0x20] ;  /* 0x0000200406157981 */ /* 0x008f24000c1e1900 */
[----:B----4-:R-:W-:-:S05]  /*02a0*/  FADD R21, R0, R21 ;  /* 0x0000001500157221 */ /* 0x010fca0000000000 */
        /* <DEDUP_REMOVED lines=376> */
[----:B------:R-:W-:Y:S04]  /*1a30*/  STG.E desc[UR4][R8.64+0x8], R19 ;  /* 0x0000081308007986 */ /* 0x000fe8000c101904 */
[----:B------:R-:W2:Y:S04]  /*1a40*/  LDG.E R0, desc[UR4][R12.64+0xc] ;  /* 0x00000c040c007981 */ /* 0x000ea8000c1e1900 */
[----:B0-----:R-:W2:Y:S02]  /*1a50*/  LDG.E R21, desc[UR4][R10.64+0xc] ;  /* 0x00000c040a157981 */ /* 0x001ea4000c1e1900 */
[----:B--2---:R-:W-:-:S05]  /*1a60*/  FADD R21, R0, R21 ;  /* 0x0000001500157221 */ /* 0x004fca0000000000 */
[----:B------:R0:W-:Y:S04]  /*1a70*/  STG.E desc[UR4][R8.64+0xc], R21 ;  /* 0x00000c1508007986 */ /* 0x0001e8000c101904 */
[----:B------:R-:W2:Y:S04]  /*1a80*/  LDG.E R0, desc[UR4][R4.64+0x10] ;  /* 0x0000100404007981 */ /* 0x000ea8000c1e1900 */
[----:B---3--:R-:W2:Y:S02]  /*1a90*/  LDG.E R15, desc[UR4][R6.64+0x10] ;  /* 0x00001004060f7981 */ /* 0x008ea4000c1e1900 */
[----:B--2---:R-:W-:-:S05]  /*1aa0*/  FADD R15, R0, R15 ;  /* 0x0000000f000f7221 */ /* 0x004fca0000000000 */
[----:B------:R2:W-:Y:S04]  /*1ab0*/  STG.E desc[UR4][R2.64+0x10], R15 ;  /* 0x0000100f02007986 */ /* 0x0005e8000c101904 */
[----:B------:R-:W3:Y:S04]  /*1ac0*/  LDG.E R0, desc[UR4][R4.64+0x14] ;  /* 0x0000140404007981 */ /* 0x000ee8000c1e1900 */
[----:B-1----:R-:W3:Y:S02]  /*1ad0*/  LDG.E R17, desc[UR4][R6.64+0x14] ;  /* 0x0000140406117981 */ /* 0x002ee4000c1e1900 */
[----:B---3--:R-:W-:-:S05]  /*1ae0*/  FADD R17, R0, R17 ;  /* 0x0000001100117221 */ /* 0x008fca0000000000 */
[----:B------:R-:W-:Y:S04]  /*1af0*/  STG.E desc[UR4][R2.64+0x14], R17 ;  /* 0x0000141102007986 */ /* 0x000fe8000c101904 */
[----:B------:R-:W3:Y:S04]  /*1b00*/  LDG.E R0, desc[UR4][R4.64+0x18] ;  /* 0x0000180404007981 */ /* 0x000ee8000c1e1900 */
[----:B------:R-:W3:Y:S02]  /*1b10*/  LDG.E R11, desc[UR4][R6.64+0x18] ;  /* 0x00001804060b7981 */ /* 0x000ee4000c1e1900 */
[----:B---3--:R-:W-:-:S05]  /*1b20*/  FADD R11, R0, R11 ;  /* 0x0000000b000b7221 */ /* 0x008fca0000000000 */
        /* <DEDUP_REMOVED lines=10> */
[----:B--2---:R-:W4:Y:S02]  /*1bd0*/  LDG.E R15, desc[UR4][R6.64+0x24] ;  /* 0x00002404060f7981 */ /* 0x004f24000c1e1900 */
[----:B----4-:R-:W-:-:S05]  /*1be0*/  FADD R15, R0, R15 ;  /* 0x0000000f000f7221 */ /* 0x010fca0000000000 */
[----:B------:R2:W-:Y:S04]  /*1bf0*/  STG.E desc[UR4][R2.64+0x24], R15 ;  /* 0x0000240f02007986 */ /* 0x0005e8000c101904 */
[----:B------:R-:W4:Y:S04]  /*1c00*/  LDG.E R0, desc[UR4][R4.64+0x28] ;  /* 0x0000280404007981 */ /* 0x000f28000c1e1900 */
[----:B-1----:R-:W4:Y:S02]  /*1c10*/  LDG.E R11, desc[UR4][R6.64+0x28] ;  /* 0x00002804060b7981 */ /* 0x002f24000c1e1900 */
        /* <DEDUP_REMOVED lines=47> */
[----:B-1----:R-:W4:Y:S01]  /*1f10*/  LDG.E R11, desc[UR4][R6.64+0x58] ;  /* 0x00005804060b7981 */ /* 0x002f22000c1e1900 */
[----:B0-----:R-:W0:Y:S01]  /*1f20*/  LDC.64 R8, c[0x0][0x388] ;  /* 0x0000e200ff087b82 */ /* 0x001e220000000a00 */
[----:B----4-:R-:W-:-:S05]  /*1f30*/  FADD R17, R0, R11 ;  /* 0x0000000b00117221 */ /* 0x010fca0000000000 */
[----:B------:R1:W-:Y:S04]  /*1f40*/  STG.E desc[UR4][R2.64+0x58], R17 ;  /* 0x0000581102007986 */ /* 0x0003e8000c101904 */
[----:B------:R-:W4:Y:S04]  /*1f50*/  LDG.E R11, desc[UR4][R6.64+0x5c] ;  /* 0x00005c04060b7981 */ /* 0x000f28000c1e1900 */
[----:B------:R-:W4:Y:S01]  /*1f60*/  LDG.E R0, desc[UR4][R4.64+0x5c] ;  /* 0x00005c0404007981 */ /* 0x000f22000c1e1900 */
[----:B---3--:R-:W3:Y:S08]  /*1f70*/  LDC.64 R12, c[0x0][0x380] ;  /* 0x0000e000ff0c7b82 */ /* 0x008ef00000000a00 */
[----:B--2---:R-:W2:Y:S01]  /*1f80*/  LDC.64 R14, c[0x0][0x388] ;  /* 0x0000e200ff0e7b82 */ /* 0x004ea20000000a00 */
[----:B----4-:R-:W-:-:S05]  /*1f90*/  FADD R19, R0, R11 ;  /* 0x0000000b00137221 */ /* 0x010fca0000000000 */
[----:B------:R4:W-:Y:S04]  /*1fa0*/  STG.E desc[UR4][R2.64+0x5c], R19 ;  /* 0x00005c1302007986 */ /* 0x0009e8000c101904 */
[----:B------:R-:W1:Y:S04]  /*1fb0*/  LDG.E R0, desc[UR4][R4.64+0x60] ;  /* 0x0000600404007981 */ /* 0x000e68000c1e1900 */
[----:B0-----:R-:W1:Y:S01]  /*1fc0*/  LDG.E R9, desc[UR4][R8.64+0x60] ;  /* 0x0000600408097981 */ /* 0x001e62000c1e1900 */
[----:B------:R-:W0:Y:S08]  /*1fd0*/  LDC.64 R10, c[0x0][0x390] ;  /* 0x0000e400ff0a7b82 */ /* 0x000e300000000a00 */
[----:B------:R-:W5:Y:S01]  /*1fe0*/  LDC.64 R6, c[0x0][0x390] ;  /* 0x0000e400ff067b82 */ /* 0x000f620000000a00 */
[----:B-1----:R-:W-:-:S05]  /*1ff0*/  FADD R17, R0, R9 ;  /* 0x0000000900117221 */ /* 0x002fca0000000000 */
[----:B0-----:R0:W-:Y:S04]  /*2000*/  STG.E desc[UR4][R10.64+0x60], R17 ;  /* 0x000060110a007986 */ /* 0x0011e8000c101904 */
[----:B---3--:R-:W3:Y:S04]  /*2010*/  LDG.E R12, desc[UR4][R12.64+0x64] ;  /* 0x000064040c0c7981 */ /* 0x008ee8000c1e1900 */
[----:B--2---:R-:W3:Y:S01]  /*2020*/  LDG.E R15, desc[UR4][R14.64+0x64] ;  /* 0x000064040e0f7981 */ /* 0x004ee2000c1e1900 */
[----:B----4-:R-:W1:Y:S08]  /*2030*/  LDC.64 R2, c[0x0][0x380] ;  /* 0x0000e000ff027b82 */ /* 0x010e700000000a00 */
[----:B------:R-:W2:Y:S01]  /*2040*/  LDC.64 R4, c[0x0][0x388] ;  /* 0x0000e200ff047b82 */ /* 0x000ea20000000a00 */
[----:B---3--:R-:W-:-:S05]  /*2050*/  FADD R19, R12, R15 ;  /* 0x0000000f0c137221 */ /* 0x008fca0000000000 */
[----:B-----5:R3:W-:Y:S04]  /*2060*/  STG.E desc[UR4][R6.64+0x64], R19 ;  /* 0x0000641306007986 */ /* 0x0207e8000c101904 */
[----:B-1----:R-:W4:Y:S04]  /*2070*/  LDG.E R2, desc[UR4][R2.64+0x68] ;  /* 0x0000680402027981 */ /* 0x002f28000c1e1900 */
[----:B--2---:R-:W4:Y:S01]  /*2080*/  LDG.E R5, desc[UR4][R4.64+0x68] ;  /* 0x0000680404057981 */ /* 0x004f22000c1e1900 */
[----:B------:R-:W1:Y:S08]  /*2090*/  LDC.64 R8, c[0x0][0x390] ;  /* 0x0000e400ff087b82 */ /* 0x000e700000000a00 */
[----:B0-----:R-:W0:Y:S08]  /*20a0*/  LDC.64 R10, c[0x0][0x380] ;  /* 0x0000e000ff0a7b82 */ /* 0x001e300000000a00 */
[----:B------:R-:W2:Y:S01]  /*20b0*/  LDC.64 R12, c[0x0][0x388] ;  /* 0x0000e200ff0c7b82 */ /* 0x000ea20000000a00 */
[----:B----4-:R-:W-:-:S05]  /*20c0*/  FADD R17, R2, R5 ;  /* 0x0000000502117221 */ /* 0x010fca0000000000 */
[----:B-1----:R1:W-:Y:S04]  /*20d0*/  STG.E desc[UR4][R8.64+0x68], R17 ;  /* 0x0000681108007986 */ /* 0x0023e8000c101904 */
[----:B0-----:R-:W4:Y:S04]  /*20e0*/  LDG.E R10, desc[UR4][R10.64+0x6c] ;  /* 0x00006c040a0a7981 */ /* 0x001f28000c1e1900 */
[----:B--2---:R-:W4:Y:S01]  /*20f0*/  LDG.E R13, desc[UR4][R12.64+0x6c] ;  /* 0x00006c040c0d7981 */ /* 0x004f22000c1e1900 */
[----:B------:R-:W0:Y:S08]  /*2100*/  LDC.64 R14, c[0x0][0x390] ;  /* 0x0000e400ff0e7b82 */ /* 0x000e300000000a00 */
[----:B---3--:R-:W2:Y:S08]  /*2110*/  LDC.64 R6, c[0x0][0x380] ;  /* 0x0000e000ff067b82 */ /* 0x008eb00000000a00 */
[----:B------:R-:W3:Y:S01]  /*2120*/  LDC.64 R2, c[0x0][0x388] ;  /* 0x0000e200ff027b82 */ /* 0x000ee20000000a00 */
[----:B----4-:R-:W-:-:S05]  /*2130*/  FADD R19, R10, R13 ;  /* 0x0000000d0a137221 */ /* 0x010fca0000000000 */
[----:B0-----:R0:W-:Y:S04]  /*2140*/  STG.E desc[UR4][R14.64+0x6c], R19 ;  /* 0x00006c130e007986 */ /* 0x0011e8000c101904 */
[----:B--2---:R-:W2:Y:S04]  /*2150*/  LDG.E R6, desc[UR4][R6.64+0x70] ;  /* 0x0000700406067981 */ /* 0x004ea8000c1e1900 */
[----:B---3--:R-:W2:Y:S01]  /*2160*/  LDG.E R3, desc[UR4][R2.64+0x70] ;  /* 0x0000700402037981 */ /* 0x008ea2000c1e1900 */
[----:B------:R-:W3:Y:S08]  /*2170*/  LDC.64 R4, c[0x0][0x390] ;  /* 0x0000e400ff047b82 */ /* 0x000ef00000000a00 */
[----:B-1----:R-:W1:Y:S08]  /*2180*/  LDC.64 R8, c[0x0][0x380] ;  /* 0x0000e000ff087b82 */ /* 0x002e700000000a00 */
[----:B------:R-:W4:Y:S01]  /*2190*/  LDC.64 R10, c[0x0][0x388] ;  /* 0x0000e200ff0a7b82 */ /* 0x000f220000000a00 */
[----:B--2---:R-:W-:-:S05]  /*21a0*/  FADD R17, R6, R3 ;  /* 0x0000000306117221 */ /* 0x004fca0000000000 */
[----:B---3--:R2:W-:Y:S04]  /*21b0*/  STG.E desc[UR4][R4.64+0x70], R17 ;  /* 0x0000701104007986 */ /* 0x0085e8000c101904 */
[----:B-1----:R-:W3:Y:S04]  /*21c0*/  LDG.E R8, desc[UR4][R8.64+0x74] ;  /* 0x0000740408087981 */ /* 0x002ee8000c1e1900 */
[----:B----4-:R-:W3:Y:S01]  /*21d0*/  LDG.E R11, desc[UR4][R10.64+0x74] ;  /* 0x000074040a0b7981 */ /* 0x010ee2000c1e1900 */
[----:B------:R-:W1:Y:S08]  /*21e0*/  LDC.64 R12, c[0x0][0x390] ;  /* 0x0000e400ff0c7b82 */ /* 0x000e700000000a00 */
[----:B0-----:R-:W0:Y:S08]  /*21f0*/  LDC.64 R14, c[0x0][0x380] ;  /* 0x0000e000ff0e7b82 */ /* 0x001e300000000a00 */
[----:B------:R-:W4:Y:S01]  /*2200*/  LDC.64 R6, c[0x0][0x388] ;  /* 0x0000e200ff067b82 */ /* 0x000f220000000a00 */
[----:B---3--:R-:W-:-:S05]  /*2210*/  FADD R19, R8, R11 ;  /* 0x0000000b08137221 */ /* 0x008fca0000000000 */
[----:B-1----:R1:W-:Y:S04]  /*2220*/  STG.E desc[UR4][R12.64+0x74], R19 ;  /* 0x000074130c007986 */ /* 0x0023e8000c101904 */
[----:B0-----:R-:W3:Y:S04]  /*2230*/  LDG.E R14, desc[UR4][R14.64+0x78] ;  /* 0x000078040e0e7981 */ /* 0x001ee8000c1e1900 */
[----:B----4-:R-:W3:Y:S01]  /*2240*/  LDG.E R7, desc[UR4][R6.64+0x78] ;  /* 0x0000780406077981 */ /* 0x010ee2000c1e1900 */
[----:B------:R-:W0:Y:S08]  /*2250*/  LDC.64 R2, c[0x0][0x390] ;  /* 0x0000e400ff027b82 */ /* 0x000e300000000a00 */
[----:B--2---:R-:W2:Y:S08]  /*2260*/  LDC.64 R4, c[0x0][0x380] ;  /* 0x0000e000ff047b82 */ /* 0x004eb00000000a00 */
[----:B------:R-:W4:Y:S01]  /*2270*/  LDC.64 R8, c[0x0][0x388] ;  /* 0x0000e200ff087b82 */ /* 0x000f220000000a00 */
[----:B---3--:R-:W-:-:S05]  /*2280*/  FADD R17, R14, R7 ;  /* 0x000000070e117221 */ /* 0x008fca0000000000 */
[----:B0-----:R0:W-:Y:S04]  /*2290*/  STG.E desc[UR4][R2.64+0x78], R17 ;  /* 0x0000781102007986 */ /* 0x0011e8000c101904 */
[----:B--2---:R-:W2:Y:S04]  /*22a0*/  LDG.E R4, desc[UR4][R4.64+0x7c] ;  /* 0x00007c0404047981 */ /* 0x004ea8000c1e1900 */
[----:B----4-:R-:W2:Y:S01]  /*22b0*/  LDG.E R9, desc[UR4][R8.64+0x7c] ;  /* 0x00007c0408097981 */ /* 0x010ea2000c1e1900 */
        /* <DEDUP_REMOVED lines=480> */
[----:B0-----:R-:W-:Y:S04]  /*40c0*/  STG.E desc[UR4][R12.64+0x18c], R19 ;  /* 0x00018c130c007986 */ /* 0x001fe8000c101904 */
[----:B--2---:R-:W1:Y:S04]  /*40d0*/  LDG.E R14, desc[UR4][R14.64] ;  /* 0x000000040e0e7981 */ /* 0x004e68000c1e1900 */
[----:B----4-:R-:W1:Y:S01]  /*40e0*/  LDG.E R7, desc[UR4][R6.64] ;  /* 0x0000000406077981 */ /* 0x010e62000c1e1900 */
[----:B------:R-:W0:Y:S01]  /*40f0*/  LDC.64 R2, c[0x0][0x390] ;  /* 0x0000e400ff027b82 */ /* 0x000e220000000a00 */
[----:B-1----:R-:W-:-:S05]  /*4100*/  FADD R5, R14, R7 ;  /* 0x000000070e057221 */ /* 0x002fca0000000000 */
[----:B0-----:R-:W-:Y:S01]  /*4110*/  STG.E desc[UR4][R2.64], R5 ;  /* 0x0000000502007986 */ /* 0x001fe2000c101904 */
[----:B------:R-:W-:Y:S05]  /*4120*/  EXIT ;  /* 0x000000000000794d */ /* 0x000fea0003800000 */
.L_x_0:
[----:B------:R-:W-:-:S00]  /*4130*/  BRA `(.L_x_0) ;  /* 0xfffffffc00fc7947 */ /* 0x000fc0000383ffff */
[----:B------:R-:W-:-:S00]  /*4140*/  NOP ;  /* 0x0000000000007918 */ /* 0x000fc00000000000 */
        /* <DEDUP_REMOVED lines=11> */
.L_x_1:


//--------------------- .nv.shared.reserved.0     --------------------------
	.section	.nv.shared.reserved.0,"aw",@nobits
	.weak		__nv_reservedSMEM_offset_0_alias
	.size		__nv_reservedSMEM_offset_0_alias, 0, 64
	.other		__nv_reservedSMEM_offset_0_alias,@"STO_CUDA_RESERVED_SHARED STV_DEFAULT"
__nv_reservedSMEM_offset_0_alias:
	.zero		0
	.zero		64


//--------------------- .nv.constant0._Z6vecAddPfS_S_i --------------------------
	.section	.nv.constant0._Z6vecAddPfS_S_i,"a",@progbits
	.sectionflags	@""
	.align	4
.nv.constant0._Z6vecAddPfS_S_i:
	.zero		924


//--------------------- SYMBOLS --------------------------

	.type		.nv.reservedSmem.offset0,@object
	.size		.nv.reservedSmem.offset0,0x4
